//
// Generated by NVIDIA NVVM Compiler
//
// Compiler Build ID: CL-36424714
// Cuda compilation tools, release 13.0, V13.0.88
// Based on NVVM 20.0.0
//

.version 9.0
.target sm_100
.address_size 64

	// .globl	_Z19matrixMultiplyTiledPKfS0_Pfi
// _ZZ19matrixMultiplyTiledPKfS0_PfiE2sA has been demoted
// _ZZ19matrixMultiplyTiledPKfS0_PfiE2sB has been demoted

.visible .entry _Z19matrixMultiplyTiledPKfS0_Pfi(
	.param .u64 .ptr .align 1 _Z19matrixMultiplyTiledPKfS0_Pfi_param_0,
	.param .u64 .ptr .align 1 _Z19matrixMultiplyTiledPKfS0_Pfi_param_1,
	.param .u64 .ptr .align 1 _Z19matrixMultiplyTiledPKfS0_Pfi_param_2,
	.param .u32 _Z19matrixMultiplyTiledPKfS0_Pfi_param_3
)
{
	.reg .pred 	%p<8>;
	.reg .b32 	%r<43>;
	.reg .b32 	%f<63>;
	.reg .b64 	%rd<13>;
	// demoted variable
	.shared .align 4 .b8 _ZZ19matrixMultiplyTiledPKfS0_PfiE2sA[1024];
	// demoted variable
	.shared .align 4 .b8 _ZZ19matrixMultiplyTiledPKfS0_PfiE2sB[1024];
	ld.param.u64 	%rd3, [_Z19matrixMultiplyTiledPKfS0_Pfi_param_0];
	ld.param.u64 	%rd4, [_Z19matrixMultiplyTiledPKfS0_Pfi_param_1];
	ld.param.u64 	%rd5, [_Z19matrixMultiplyTiledPKfS0_Pfi_param_2];
	ld.param.u32 	%r24, [_Z19matrixMultiplyTiledPKfS0_Pfi_param_3];
	mov.u32 	%r25, %ctaid.y;
	shl.b32 	%r26, %r25, 4;
	mov.u32 	%r40, %tid.y;
	add.s32 	%r2, %r26, %r40;
	mov.u32 	%r27, %ctaid.x;
	shl.b32 	%r3, %r27, 4;
	mov.u32 	%r38, %tid.x;
	add.s32 	%r5, %r3, %r38;
	setp.lt.s32 	%p1, %r24, 1;
	mov.f32 	%f62, 0f00000000;
	@%p1 bra 	$L__BB0_7;
	add.s32 	%r28, %r24, 15;
	shr.u32 	%r29, %r28, 4;
	shl.b32 	%r30, %r40, 6;
	mov.u32 	%r31, _ZZ19matrixMultiplyTiledPKfS0_PfiE2sA;
	add.s32 	%r6, %r31, %r30;
	shl.b32 	%r32, %r38, 2;
	add.s32 	%r7, %r6, %r32;
	mov.u32 	%r33, _ZZ19matrixMultiplyTiledPKfS0_PfiE2sB;
	add.s32 	%r9, %r33, %r32;
	add.s32 	%r8, %r9, %r30;
	neg.s32 	%r42, %r29;
	mad.lo.s32 	%r34, %r40, %r24, %r38;
	add.s32 	%r41, %r34, %r3;
	shl.b32 	%r12, %r24, 4;
	mad.lo.s32 	%r39, %r24, %r2, %r38;
	cvta.to.global.u64 	%rd1, %rd3;
	cvta.to.global.u64 	%rd2, %rd4;
	mov.f32 	%f62, 0f00000000;
$L__BB0_2:
	max.u32 	%r35, %r2, %r38;
	setp.ge.u32 	%p2, %r35, %r24;
	mov.f32 	%f60, 0f00000000;
	@%p2 bra 	$L__BB0_4;
	mul.wide.u32 	%rd6, %r39, 4;
	add.s64 	%rd7, %rd1, %rd6;
	ld.global.f32 	%f60, [%rd7];
$L__BB0_4:
	setp.ge.s32 	%p3, %r5, %r24;
	st.shared.f32 	[%r7], %f60;
	setp.ge.u32 	%p4, %r40, %r24;
	mov.f32 	%f61, 0f00000000;
	or.pred  	%p5, %p3, %p4;
	@%p5 bra 	$L__BB0_6;
	mul.wide.u32 	%rd8, %r41, 4;
	add.s64 	%rd9, %rd2, %rd8;
	ld.global.f32 	%f61, [%rd9];
$L__BB0_6:
	st.shared.f32 	[%r8], %f61;
	bar.sync 	0;
	ld.shared.f32 	%f12, [%r6];
	ld.shared.f32 	%f13, [%r9];
	fma.rn.f32 	%f14, %f12, %f13, %f62;
	ld.shared.f32 	%f15, [%r6+4];
	ld.shared.f32 	%f16, [%r9+64];
	fma.rn.f32 	%f17, %f15, %f16, %f14;
	ld.shared.f32 	%f18, [%r6+8];
	ld.shared.f32 	%f19, [%r9+128];
	fma.rn.f32 	%f20, %f18, %f19, %f17;
	ld.shared.f32 	%f21, [%r6+12];
	ld.shared.f32 	%f22, [%r9+192];
	fma.rn.f32 	%f23, %f21, %f22, %f20;
	ld.shared.f32 	%f24, [%r6+16];
	ld.shared.f32 	%f25, [%r9+256];
	fma.rn.f32 	%f26, %f24, %f25, %f23;
	ld.shared.f32 	%f27, [%r6+20];
	ld.shared.f32 	%f28, [%r9+320];
	fma.rn.f32 	%f29, %f27, %f28, %f26;
	ld.shared.f32 	%f30, [%r6+24];
	ld.shared.f32 	%f31, [%r9+384];
	fma.rn.f32 	%f32, %f30, %f31, %f29;
	ld.shared.f32 	%f33, [%r6+28];
	ld.shared.f32 	%f34, [%r9+448];
	fma.rn.f32 	%f35, %f33, %f34, %f32;
	ld.shared.f32 	%f36, [%r6+32];
	ld.shared.f32 	%f37, [%r9+512];
	fma.rn.f32 	%f38, %f36, %f37, %f35;
	ld.shared.f32 	%f39, [%r6+36];
	ld.shared.f32 	%f40, [%r9+576];
	fma.rn.f32 	%f41, %f39, %f40, %f38;
	ld.shared.f32 	%f42, [%r6+40];
	ld.shared.f32 	%f43, [%r9+640];
	fma.rn.f32 	%f44, %f42, %f43, %f41;
	ld.shared.f32 	%f45, [%r6+44];
	ld.shared.f32 	%f46, [%r9+704];
	fma.rn.f32 	%f47, %f45, %f46, %f44;
	ld.shared.f32 	%f48, [%r6+48];
	ld.shared.f32 	%f49, [%r9+768];
	fma.rn.f32 	%f50, %f48, %f49, %f47;
	ld.shared.f32 	%f51, [%r6+52];
	ld.shared.f32 	%f52, [%r9+832];
	fma.rn.f32 	%f53, %f51, %f52, %f50;
	ld.shared.f32 	%f54, [%r6+56];
	ld.shared.f32 	%f55, [%r9+896];
	fma.rn.f32 	%f56, %f54, %f55, %f53;
	ld.shared.f32 	%f57, [%r6+60];
	ld.shared.f32 	%f58, [%r9+960];
	fma.rn.f32 	%f62, %f57, %f58, %f56;
	bar.sync 	0;
	add.s32 	%r42, %r42, 1;
	setp.ne.s32 	%p6, %r42, 0;
	add.s32 	%r41, %r41, %r12;
	add.s32 	%r40, %r40, 16;
	add.s32 	%r39, %r39, 16;
	add.s32 	%r38, %r38, 16;
	@%p6 bra 	$L__BB0_2;
$L__BB0_7:
	max.s32 	%r36, %r2, %r5;
	setp.ge.s32 	%p7, %r36, %r24;
	@%p7 bra 	$L__BB0_9;
	mad.lo.s32 	%r37, %r24, %r2, %r5;
	cvta.to.global.u64 	%rd10, %rd5;
	mul.wide.s32 	%rd11, %r37, 4;
	add.s64 	%rd12, %rd10, %rd11;
	st.global.f32 	[%rd12], %f62;
$L__BB0_9:
	ret;

}


// ===== COMPILED SASS (sm_100) =====

	.target	sm_100

	.elftype	@"ET_EXEC"


//--------------------- .note.nv.tkinfo           --------------------------
	.section	.note.nv.tkinfo,"",@"SHT_NOTE"
	.sectionflags	@"SHF_NOTE_NV_TKINFO"
	.tkinfo
        /*0018*/ 	.word	0x00000002
        /*0030*/ 	.string	""
        /*0030*/ 	.string	"ptxas"
        /*0030*/ 	.string	"Cuda compilation tools, release 13.0, V13.0.88"
        /*0030*/ 	.string	"Build cuda_13.0.r13.0/compiler.36424714_0"
        /*0030*/ 	.string	"-arch sm_100 -m 64 "



//--------------------- .note.nv.cuinfo           --------------------------
	.section	.note.nv.cuinfo,"",@"SHT_NOTE"
	.sectionflags	@"SHF_NOTE_NV_CUINFO"
        /*0018*/ 	.short	0x0002
        /*001a*/ 	.short	0x0064
        /*001c*/ 	.short	0x0082
	.zero		2


//--------------------- .nv.info                  --------------------------
	.section	.nv.info,"",@"SHT_CUDA_INFO"
	.align	4


	//----- nvinfo : EIATTR_REGCOUNT
	.align		4
        /*0000*/ 	.byte	0x04, 0x2f
        /*0002*/ 	.short	(.L_1 - .L_0)
	.align		4
.L_0:
        /*0004*/ 	.word	index@(_Z19matrixMultiplyTiledPKfS0_Pfi)
        /*0008*/ 	.word	0x00000020


	//----- nvinfo : EIATTR_FRAME_SIZE
	.align		4
.L_1:
        /*000c*/ 	.byte	0x04, 0x11
        /*000e*/ 	.short	(.L_3 - .L_2)
	.align		4
.L_2:
        /*0010*/ 	.word	index@(_Z19matrixMultiplyTiledPKfS0_Pfi)
        /*0014*/ 	.word	0x00000000


	//----- nvinfo : EIATTR_MIN_STACK_SIZE
	.align		4
.L_3:
        /*0018*/ 	.byte	0x04, 0x12
        /*001a*/ 	.short	(.L_5 - .L_4)
	.align		4
.L_4:
        /*001c*/ 	.word	index@(_Z19matrixMultiplyTiledPKfS0_Pfi)
        /*0020*/ 	.word	0x00000000
.L_5:


//--------------------- .nv.compat                --------------------------
	.section	.nv.compat,"",@"SHT_CUDA_COMPAT_INFO"
	.align	4
        /*0000*/ 	.byte	0x02, 0x09, 0x00, 0x00, 0x02, 0x02, 0x01, 0x00, 0x02, 0x05, 0x05, 0x00, 0x03, 0x07, 0x01, 0x01
        /*0010*/ 	.byte	0x02, 0x03, 0x00, 0x00, 0x02, 0x06, 0x01, 0x00, 0x04, 0x0b, 0x08, 0x00, 0x09, 0x00, 0x00, 0x00
        /*0020*/ 	.byte	0x00, 0x00, 0x00, 0x00


//--------------------- .nv.info._Z19matrixMultiplyTiledPKfS0_Pfi --------------------------
	.section	.nv.info._Z19matrixMultiplyTiledPKfS0_Pfi,"",@"SHT_CUDA_INFO"
	.sectionflags	@""
	.align	4


	//----- nvinfo : EIATTR_CUDA_API_VERSION
	.align		4
        /*0000*/ 	.byte	0x04, 0x37
        /*0002*/ 	.short	(.L_7 - .L_6)
.L_6:
        /*0004*/ 	.word	0x00000082


	//----- nvinfo : EIATTR_KPARAM_INFO
	.align		4
.L_7:
        /*0008*/ 	.byte	0x04, 0x17
        /*000a*/ 	.short	(.L_9 - .L_8)
.L_8:
        /*000c*/ 	.word	0x00000000
        /*0010*/ 	.short	0x0003
        /*0012*/ 	.short	0x0018
        /*0014*/ 	.byte	0x00, 0xf0, 0x11, 0x00


	//----- nvinfo : EIATTR_KPARAM_INFO
	.align		4
.L_9:
        /*0018*/ 	.byte	0x04, 0x17
        /*001a*/ 	.short	(.L_11 - .L_10)
.L_10:
        /*001c*/ 	.word	0x00000000
        /*0020*/ 	.short	0x0002
        /*0022*/ 	.short	0x0010
        /*0024*/ 	.byte	0x00, 0xf5, 0x21, 0x00


	//----- nvinfo : EIATTR_KPARAM_INFO
	.align		4
.L_11:
        /*0028*/ 	.byte	0x04, 0x17
        /*002a*/ 	.short	(.L_13 - .L_12)
.L_12:
        /*002c*/ 	.word	0x00000000
        /*0030*/ 	.short	0x0001
        /*0032*/ 	.short	0x0008
        /*0034*/ 	.byte	0x00, 0xf5, 0x21, 0x00


	//----- nvinfo : EIATTR_KPARAM_INFO
	.align		4
.L_13:
        /*0038*/ 	.byte	0x04, 0x17
        /*003a*/ 	.short	(.L_15 - .L_14)
.L_14:
        /*003c*/ 	.word	0x00000000
        /*0040*/ 	.short	0x0000
        /*0042*/ 	.short	0x0000
        /*0044*/ 	.byte	0x00, 0xf5, 0x21, 0x00


	//----- nvinfo : EIATTR_SPARSE_MMA_MASK
	.align		4
.L_15:
        /*0048*/ 	.byte	0x03, 0x50
        /*004a*/ 	.short	0x0000


	//----- nvinfo : EIATTR_MAXREG_COUNT
	.align		4
        /*004c*/ 	.byte	0x03, 0x1b
        /*004e*/ 	.short	0x00ff


	//----- nvinfo : EIATTR_NUM_BARRIERS
	.align		4
        /*0050*/ 	.byte	0x02, 0x4c
        /*0052*/ 	.byte	0x01
	.zero		1


	//----- nvinfo : EIATTR_MERCURY_ISA_VERSION
	.align		4
        /*0054*/ 	.byte	0x03, 0x5f
        /*0056*/ 	.short	0x0101


	//----- nvinfo : EIATTR_VRC_CTA_INIT_COUNT
	.align		4
        /*0058*/ 	.byte	0x02, 0x4a
	.zero		1
	.zero		1


	//----- nvinfo : EIATTR_EXIT_INSTR_OFFSETS
	.align		4
        /*005c*/ 	.byte	0x04, 0x1c
        /*005e*/ 	.short	(.L_17 - .L_16)


	//   ....[0]....
.L_16:
        /*0060*/ 	.word	0x000005c0


	//   ....[1]....
        /*0064*/ 	.word	0x00000610


	//----- nvinfo : EIATTR_CBANK_PARAM_SIZE
	.align		4
.L_17:
        /*0068*/ 	.byte	0x03, 0x19
        /*006a*/ 	.short	0x001c


	//----- nvinfo : EIATTR_PARAM_CBANK
	.align		4
        /*006c*/ 	.byte	0x04, 0x0a
        /*006e*/ 	.short	(.L_19 - .L_18)
	.align		4
.L_18:
        /*0070*/ 	.word	index@(.nv.constant0._Z19matrixMultiplyTiledPKfS0_Pfi)
        /*0074*/ 	.short	0x0380
        /*0076*/ 	.short	0x001c


	//----- nvinfo : EIATTR_SW_WAR
	.align		4
.L_19:
        /*0078*/ 	.byte	0x04, 0x36
        /*007a*/ 	.short	(.L_21 - .L_20)
.L_20:
        /*007c*/ 	.word	0x00000008
.L_21:


//--------------------- .nv.callgraph             --------------------------
	.section	.nv.callgraph,"",@"SHT_CUDA_CALLGRAPH"
	.align	4
	.sectionentsize	8
	.align		4
        /*0000*/ 	.word	0x00000000
	.align		4
        /*0004*/ 	.word	0xffffffff
	.align		4
        /*0008*/ 	.word	0x00000000
	.align		4
        /*000c*/ 	.word	0xfffffffe
	.align		4
        /*0010*/ 	.word	0x00000000
	.align		4
        /*0014*/ 	.word	0xfffffffd
	.align		4
        /*0018*/ 	.word	0x00000000
	.align		4
        /*001c*/ 	.word	0xfffffffc


//--------------------- .text._Z19matrixMultiplyTiledPKfS0_Pfi --------------------------
	.section	.text._Z19matrixMultiplyTiledPKfS0_Pfi,"ax",@progbits
	.align	128
        .global         _Z19matrixMultiplyTiledPKfS0_Pfi
        .type           _Z19matrixMultiplyTiledPKfS0_Pfi,@function
        .size           _Z19matrixMultiplyTiledPKfS0_Pfi,(.L_x_3 - _Z19matrixMultiplyTiledPKfS0_Pfi)
        .other          _Z19matrixMultiplyTiledPKfS0_Pfi,@"STO_CUDA_ENTRY STV_DEFAULT"
_Z19matrixMultiplyTiledPKfS0_Pfi:
.text._Z19matrixMultiplyTiledPKfS0_Pfi:
[----:B------:R-:W-:Y:S01]  /*0000*/  LDC R1, c[0x0][0x37c] ;  /* 0x0000df00ff017b82 */ /* 0x000fe20000000800 */
[----:B------:R-:W0:Y:S01]  /*0010*/  LDCU UR4, c[0x0][0x398] ;  /* 0x00007300ff0477ac */ /* 0x000e220008000800 */
[----:B------:R-:W1:Y:S01]  /*0020*/  S2R R2, SR_CTAID.Y ;  /* 0x0000000000027919 */ /* 0x000e620000002600 */
[----:B------:R-:W-:Y:S01]  /*0030*/  HFMA2 R23, -RZ, RZ, 0, 0 ;  /* 0x00000000ff177431 */ /* 0x000fe200000001ff */
[----:B------:R-:W2:Y:S01]  /*0040*/  LDCU.64 UR8, c[0x0][0x358] ;  /* 0x00006b00ff0877ac */ /* 0x000ea20008000a00 */
[----:B------:R-:W1:Y:S01]  /*0050*/  S2R R7, SR_TID.Y ;  /* 0x0000000000077919 */ /* 0x000e620000002200 */
[----:B------:R-:W3:Y:S01]  /*0060*/  S2R R8, SR_CTAID.X ;  /* 0x0000000000087919 */ /* 0x000ee20000002500 */
[----:B------:R-:W3:Y:S01]  /*0070*/  S2R R3, SR_TID.X ;  /* 0x0000000000037919 */ /* 0x000ee20000002100 */
[----:B0-----:R-:W-:-:S04]  /*0080*/  MOV R0, UR4 ;  /* 0x0000000400007c02 */ /* 0x001fc80008000f00 */
[----:B------:R-:W-:Y:S02]  /*0090*/  ISETP.GE.AND P0, PT, R0, 0x1, PT ;  /* 0x000000010000780c */ /* 0x000fe40003f06270 */
[----:B-1----:R-:W-:Y:S02]  /*00a0*/  LEA R2, R2, R7, 0x4 ;  /* 0x0000000702027211 */ /* 0x002fe400078e20ff */
[----:B---3--:R-:W-:-:S09]  /*00b0*/  LEA R5, R8, R3, 0x4 ;  /* 0x0000000308057211 */ /* 0x008fd200078e20ff */
[----:B--2---:R-:W-:Y:S05]  /*00c0*/  @!P0 BRA `(.L_x_0) ;  /* 0x0000000400348947 */ /* 0x004fea0003800000 */
[----:B------:R-:W0:Y:S01]  /*00d0*/  S2UR UR6, SR_CgaCtaId ;  /* 0x00000000000679c3 */ /* 0x000e220000008800 */
[----:B------:R-:W-:Y:S01]  /*00e0*/  UMOV UR4, 0x400 ;  /* 0x0000040000047882 */ /* 0x000fe20000000000 */
[----:B------:R-:W-:Y:S01]  /*00f0*/  IADD3 R4, PT, PT, R0, 0xf, RZ ;  /* 0x0000000f00047810 */ /* 0x000fe20007ffe0ff */
[----:B------:R-:W-:Y:S01]  /*0100*/  UIADD3 UR5, UPT, UPT, UR4, 0x400, URZ ;  /* 0x0000040004057890 */ /* 0x000fe2000fffe0ff */
[-C--:B------:R-:W-:Y:S01]  /*0110*/  IMAD R17, R7, R0.reuse, R3 ;  /* 0x0000000007117224 */ /* 0x080fe200078e0203 */
[----:B------:R-:W-:Y:S02]  /*0120*/  MOV R23, RZ ;  /* 0x000000ff00177202 */ /* 0x000fe40000000f00 */
[----:B------:R-:W-:Y:S01]  /*0130*/  SHF.R.U32.HI R19, RZ, 0x4, R4 ;  /* 0x00000004ff137819 */ /* 0x000fe20000011604 */
[----:B------:R-:W1:Y:S01]  /*0140*/  LDC R6, c[0x0][0x398] ;  /* 0x0000e600ff067b82 */ /* 0x000e620000000800 */
[----:B------:R-:W-:Y:S02]  /*0150*/  IMAD R17, R8, 0x10, R17 ;  /* 0x0000001008117824 */ /* 0x000fe400078e0211 */
[----:B------:R-:W-:Y:S01]  /*0160*/  IMAD R4, R2, R0, R3 ;  /* 0x0000000002047224 */ /* 0x000fe200078e0203 */
[----:B------:R-:W-:Y:S01]  /*0170*/  IADD3 R19, PT, PT, -R19, RZ, RZ ;  /* 0x000000ff13137210 */ /* 0x000fe20007ffe1ff */
[----:B0-----:R-:W-:-:S02]  /*0180*/  ULEA UR5, UR6, UR5, 0x18 ;  /* 0x0000000506057291 */ /* 0x001fc4000f8ec0ff */
[----:B------:R-:W-:-:S04]  /*0190*/  ULEA UR4, UR6, UR4, 0x18 ;  /* 0x0000000406047291 */ /* 0x000fc8000f8ec0ff */
[----:B------:R-:W-:Y:S02]  /*01a0*/  LEA R20, R3, UR5, 0x2 ;  /* 0x0000000503147c11 */ /* 0x000fe4000f8e10ff */
[----:B------:R-:W-:-:S03]  /*01b0*/  LEA R18, R7, UR4, 0x6 ;  /* 0x0000000407127c11 */ /* 0x000fc6000f8e30ff */
[----:B------:R-:W-:Y:S01]  /*01c0*/  IMAD R16, R7, 0x40, R20 ;  /* 0x0000004007107824 */ /* 0x000fe200078e0214 */
[----:B------:R-:W-:-:S07]  /*01d0*/  LEA R21, R3, R18, 0x2 ;  /* 0x0000001203157211 */ /* 0x000fce00078e10ff */
.L_x_1:
[----:B-1----:R-:W-:Y:S01]  /*01e0*/  MOV R0, R6 ;  /* 0x0000000600007202 */ /* 0x002fe20000000f00 */
[----:B------:R-:W-:Y:S01]  /*01f0*/  HFMA2 R22, -RZ, RZ, 0, 0 ;  /* 0x00000000ff167431 */ /* 0x000fe200000001ff */
[----:B------:R-:W-:Y:S02]  /*0200*/  VIMNMX.U32 R9, PT, PT, R2, R3, !PT ;  /* 0x0000000302097248 */ /* 0x000fe40007fe0000 */
[-C--:B------:R-:W-:Y:S02]  /*0210*/  ISETP.GE.U32.AND P0, PT, R7, R0.reuse, PT ;  /* 0x000000000700720c */ /* 0x080fe40003f06070 */
[-C--:B------:R-:W-:Y:S02]  /*0220*/  ISETP.GE.U32.AND P1, PT, R9, R0.reuse, PT ;  /* 0x000000000900720c */ /* 0x080fe40003f26070 */
[----:B------:R-:W-:Y:S02]  /*0230*/  ISETP.GE.OR P0, PT, R5, R0, P0 ;  /* 0x000000000500720c */ /* 0x000fe40000706670 */
[----:B------:R-:W-:-:S09]  /*0240*/  MOV R27, RZ ;  /* 0x000000ff001b7202 */ /* 0x000fd20000000f00 */
[----:B------:R-:W0:Y:S08]  /*0250*/  @!P1 LDC.64 R10, c[0x0][0x380] ;  /* 0x0000e000ff0a9b82 */ /* 0x000e300000000a00 */
[----:B------:R-:W1:Y:S01]  /*0260*/  @!P0 LDC.64 R8, c[0x0][0x388] ;  /* 0x0000e200ff088b82 */ /* 0x000e620000000a00 */
[----:B0-----:R-:W-:-:S05]  /*0270*/  @!P1 IMAD.WIDE.U32 R10, R4, 0x4, R10 ;  /* 0x00000004040a9825 */ /* 0x001fca00078e000a */
[----:B------:R-:W2:Y:S01]  /*0280*/  @!P1 LDG.E R22, desc[UR8][R10.64] ;  /* 0x000000080a169981 */ /* 0x000ea2000c1e1900 */
[----:B-1----:R-:W-:-:S05]  /*0290*/  @!P0 IMAD.WIDE.U32 R8, R17, 0x4, R8 ;  /* 0x0000000411088825 */ /* 0x002fca00078e0008 */
[----:B------:R-:W3:Y:S01]  /*02a0*/  @!P0 LDG.E R27, desc[UR8][R8.64] ;  /* 0x00000008081b8981 */ /* 0x000ee2000c1e1900 */
[----:B------:R-:W-:-:S05]  /*02b0*/  VIADD R19, R19, 0x1 ;  /* 0x0000000113137836 */ /* 0x000fca0000000000 */
[----:B------:R-:W-:Y:S02]  /*02c0*/  ISETP.NE.AND P0, PT, R19, RZ, PT ;  /* 0x000000ff1300720c */ /* 0x000fe40003f05270 */
[----:B------:R-:W-:Y:S02]  /*02d0*/  IADD3 R3, PT, PT, R3, 0x10, RZ ;  /* 0x0000001003037810 */ /* 0x000fe40007ffe0ff */
[----:B------:R-:W-:Y:S02]  /*02e0*/  IADD3 R7, PT, PT, R7, 0x10, RZ ;  /* 0x0000001007077810 */ /* 0x000fe40007ffe0ff */
[----:B------:R-:W-:Y:S02]  /*02f0*/  IADD3 R4, PT, PT, R4, 0x10, RZ ;  /* 0x0000001004047810 */ /* 0x000fe40007ffe0ff */
[----:B------:R-:W-:Y:S01]  /*0300*/  LEA R17, R0, R17, 0x4 ;  /* 0x0000001100117211 */ /* 0x000fe200078e20ff */
[----:B--2---:R-:W-:Y:S04]  /*0310*/  STS [R21], R22 ;  /* 0x0000001615007388 */ /* 0x004fe80000000800 */
[----:B---3--:R-:W-:Y:S01]  /*0320*/  STS [R16], R27 ;  /* 0x0000001b10007388 */ /* 0x008fe20000000800 */
[----:B------:R-:W-:Y:S06]  /*0330*/  BAR.SYNC.DEFER_BLOCKING 0x0 ;  /* 0x0000000000007b1d */ /* 0x000fec0000010000 */
[----:B------:R-:W-:Y:S04]  /*0340*/  LDS R26, [R20] ;  /* 0x00000000141a7984 */ /* 0x000fe80000000800 */
[----:B------:R-:W0:Y:S04]  /*0350*/  LDS.128 R12, [R18] ;  /* 0x00000000120c7984 */ /* 0x000e280000000c00 */
[----:B------:R-:W1:Y:S04]  /*0360*/  LDS R29, [R20+0x40] ;  /* 0x00004000141d7984 */ /* 0x000e680000000800 */
[----:B------:R-:W2:Y:S04]  /*0370*/  LDS R25, [R20+0x80] ;  /* 0x0000800014197984 */ /* 0x000ea80000000800 */
[----:B------:R-:W3:Y:S04]  /*0380*/  LDS R24, [R20+0xc0] ;  /* 0x0000c00014187984 */ /* 0x000ee80000000800 */
[----:B------:R-:W-:Y:S04]  /*0390*/  LDS.128 R8, [R18+0x10] ;  /* 0x0000100012087984 */ /* 0x000fe80000000c00 */
[----:B------:R-:W-:Y:S04]  /*03a0*/  LDS R22, [R20+0x140] ;  /* 0x0001400014167984 */ /* 0x000fe80000000800 */
[----:B------:R-:W-:Y:S01]  /*03b0*/  LDS R27, [R20+0x200] ;  /* 0x00020000141b7984 */ /* 0x000fe20000000800 */
[----:B0-----:R-:W-:-:S03]  /*03c0*/  FFMA R12, R12, R26, R23 ;  /* 0x0000001a0c0c7223 */ /* 0x001fc60000000017 */
[----:B------:R-:W0:Y:S01]  /*03d0*/  LDS R23, [R20+0x100] ;  /* 0x0001000014177984 */ /* 0x000e220000000800 */
[----:B-1----:R-:W-:-:S03]  /*03e0*/  FFMA R12, R29, R13, R12 ;  /* 0x0000000d1d0c7223 */ /* 0x002fc6000000000c */
[----:B------:R-:W-:Y:S01]  /*03f0*/  LDS R26, [R20+0x1c0] ;  /* 0x0001c000141a7984 */ /* 0x000fe20000000800 */
[----:B--2---:R-:W-:-:S03]  /*0400*/  FFMA R13, R25, R14, R12 ;  /* 0x0000000e190d7223 */ /* 0x004fc6000000000c */
[----:B------:R-:W1:Y:S01]  /*0410*/  LDS R25, [R20+0x180] ;  /* 0x0001800014197984 */ /* 0x000e620000000800 */
[----:B---3--:R-:W-:-:S03]  /*0420*/  FFMA R13, R24, R15, R13 ;  /* 0x0000000f180d7223 */ /* 0x008fc6000000000d */
[----:B------:R-:W-:Y:S01]  /*0430*/  LDS R24, [R20+0x240] ;  /* 0x0002400014187984 */ /* 0x000fe20000000800 */
[----:B0-----:R-:W-:-:S03]  /*0440*/  FFMA R23, R8, R23, R13 ;  /* 0x0000001708177223 */ /* 0x001fc6000000000d */
[----:B------:R-:W0:Y:S01]  /*0450*/  LDS.128 R12, [R18+0x20] ;  /* 0x00002000120c7984 */ /* 0x000e220000000c00 */
[----:B------:R-:W-:-:S03]  /*0460*/  FFMA R22, R22, R9, R23 ;  /* 0x0000000916167223 */ /* 0x000fc60000000017 */
[----:B------:R-:W2:Y:S01]  /*0470*/  LDS R23, [R20+0x280] ;  /* 0x0002800014177984 */ /* 0x000ea20000000800 */
[----:B-1----:R-:W-:-:S03]  /*0480*/  FFMA R25, R25, R10, R22 ;  /* 0x0000000a19197223 */ /* 0x002fc60000000016 */
[----:B------:R-:W1:Y:S01]  /*0490*/  LDS R22, [R20+0x2c0] ;  /* 0x0002c00014167984 */ /* 0x000e620000000800 */
[----:B------:R-:W-:-:S03]  /*04a0*/  FFMA R11, R26, R11, R25 ;  /* 0x0000000b1a0b7223 */ /* 0x000fc60000000019 */
[----:B------:R-:W-:Y:S01]  /*04b0*/  LDS R25, [R20+0x300] ;  /* 0x0003000014197984 */ /* 0x000fe20000000800 */
[----:B0-----:R-:W-:-:S03]  /*04c0*/  FFMA R27, R12, R27, R11 ;  /* 0x0000001b0c1b7223 */ /* 0x001fc6000000000b */
[----:B------:R-:W0:Y:S01]  /*04d0*/  LDS.128 R8, [R18+0x30] ;  /* 0x0000300012087984 */ /* 0x000e220000000c00 */
[----:B------:R-:W-:-:S03]  /*04e0*/  FFMA R24, R24, R13, R27 ;  /* 0x0000000d18187223 */ /* 0x000fc6000000001b */
[----:B------:R-:W3:Y:S04]  /*04f0*/  LDS R27, [R20+0x340] ;  /* 0x00034000141b7984 */ /* 0x000ee80000000800 */
[----:B------:R-:W4:Y:S04]  /*0500*/  LDS R13, [R20+0x380] ;  /* 0x00038000140d7984 */ /* 0x000f280000000800 */
[----:B------:R-:W5:Y:S01]  /*0510*/  LDS R12, [R20+0x3c0] ;  /* 0x0003c000140c7984 */ /* 0x000f620000000800 */
[----:B--2---:R-:W-:-:S04]  /*0520*/  FFMA R23, R23, R14, R24 ;  /* 0x0000000e17177223 */ /* 0x004fc80000000018 */
[----:B-1----:R-:W-:-:S04]  /*0530*/  FFMA R15, R22, R15, R23 ;  /* 0x0000000f160f7223 */ /* 0x002fc80000000017 */
[----:B0-----:R-:W-:-:S04]  /*0540*/  FFMA R8, R8, R25, R15 ;  /* 0x0000001908087223 */ /* 0x001fc8000000000f */
[----:B---3--:R-:W-:-:S04]  /*0550*/  FFMA R8, R27, R9, R8 ;  /* 0x000000091b087223 */ /* 0x008fc80000000008 */
[----:B----4-:R-:W-:-:S04]  /*0560*/  FFMA R13, R13, R10, R8 ;  /* 0x0000000a0d0d7223 */ /* 0x010fc80000000008 */
[----:B-----5:R-:W-:Y:S01]  /*0570*/  FFMA R23, R12, R11, R13 ;  /* 0x0000000b0c177223 */ /* 0x020fe2000000000d */
[----:B------:R-:W-:Y:S06]  /*0580*/  BAR.SYNC.DEFER_BLOCKING 0x0 ;  /* 0x0000000000007b1d */ /* 0x000fec0000010000 */
[----:B------:R-:W-:Y:S05]  /*0590*/  @P0 BRA `(.L_x_1) ;  /* 0xfffffffc00100947 */ /* 0x000fea000383ffff */
.L_x_0:
[----:B------:R-:W-:-:S04]  /*05a0*/  VIMNMX R3, PT, PT, R2, R5, !PT ;  /* 0x0000000502037248 */ /* 0x000fc80007fe0100 */
[----:B------:R-:W-:-:S13]  /*05b0*/  ISETP.GE.AND P0, PT, R3, R0, PT ;  /* 0x000000000300720c */ /* 0x000fda0003f06270 */
[----:B------:R-:W-:Y:S05]  /*05c0*/  @P0 EXIT ;  /* 0x000000000000094d */ /* 0x000fea0003800000 */
[----:B------:R-:W0:Y:S01]  /*05d0*/  LDC.64 R6, c[0x0][0x390] ;  /* 0x0000e400ff067b82 */ /* 0x000e220000000a00 */
[----:B------:R-:W-:-:S04]  /*05e0*/  IMAD R3, R2, R0, R5 ;  /* 0x0000000002037224 */ /* 0x000fc800078e0205 */
[----:B0-----:R-:W-:-:S05]  /*05f0*/  IMAD.WIDE R2, R3, 0x4, R6 ;  /* 0x0000000403027825 */ /* 0x001fca00078e0206 */
[----:B------:R-:W-:Y:S01]  /*0600*/  STG.E desc[UR8][R2.64], R23 ;  /* 0x0000001702007986 */ /* 0x000fe2000c101908 */
[----:B------:R-:W-:Y:S05]  /*0610*/  EXIT ;  /* 0x000000000000794d */ /* 0x000fea0003800000 */
.L_x_2:
[----:B------:R-:W-:-:S00]  /*0620*/  BRA `(.L_x_2) ;  /* 0xfffffffc00fc7947 */ /* 0x000fc0000383ffff */
[----:B------:R-:W-:-:S00]  /*0630*/  NOP ;  /* 0x0000000000007918 */ /* 0x000fc00000000000 */
        /* <DEDUP_REMOVED lines=12> */
.L_x_3:


//--------------------- .nv.shared._Z19matrixMultiplyTiledPKfS0_Pfi --------------------------
	.section	.nv.shared._Z19matrixMultiplyTiledPKfS0_Pfi,"aw",@nobits
	.sectionflags	@""
	.align	4
.nv.shared._Z19matrixMultiplyTiledPKfS0_Pfi:
	.zero		3072


//--------------------- .nv.shared.reserved.0     --------------------------
	.section	.nv.shared.reserved.0,"aw",@nobits
	.weak		__nv_reservedSMEM_offset_0_alias
	.size		__nv_reservedSMEM_offset_0_alias, 0, 64
	.other		__nv_reservedSMEM_offset_0_alias,@"STO_CUDA_RESERVED_SHARED STV_DEFAULT"
__nv_reservedSMEM_offset_0_alias:
	.zero		0
	.zero		64


//--------------------- .nv.constant0._Z19matrixMultiplyTiledPKfS0_Pfi --------------------------
	.section	.nv.constant0._Z19matrixMultiplyTiledPKfS0_Pfi,"a",@progbits
	.sectionflags	@""
	.align	4
.nv.constant0._Z19matrixMultiplyTiledPKfS0_Pfi:
	.zero		924


//--------------------- SYMBOLS --------------------------

	.type		.nv.reservedSmem.offset0,@object
	.size		.nv.reservedSmem.offset0,0x4
	.type		.nv.reservedSmem.cap,@object
	.size		.nv.reservedSmem.cap,0x4
